	.headerflags	@"EF_CUDA_TEXMODE_UNIFIED EF_CUDA_64BIT_ADDRESS EF_CUDA_ACCELERATORS EF_CUDA_SM90 EF_CUDA_VIRTUAL_SM(EF_CUDA_SM90)"
	.elftype	@"ET_EXEC"


//--------------------- .nv.info                  --------------------------
	.section	.nv.info,"",@"SHT_CUDA_INFO"
	.align	4


	//----- nvinfo : EIATTR_REGCOUNT
	.align		4
        /*0000*/ 	.byte	0x04, 0x2f
        /*0002*/ 	.short	(.L_3 - .L_2)
	.align		4
.L_2:
        /*0004*/ 	.word	index@(triton_poi_fused__native_batch_norm_legit_no_training__prelu_kernel_add_convolution_19)
        /*0008*/ 	.word	0x0000001b


	//----- nvinfo : EIATTR_MIN_STACK_SIZE
	.align		4
.L_3:
        /*000c*/ 	.byte	0x04, 0x12
        /*000e*/ 	.short	(.L_5 - .L_4)
	.align		4
.L_4:
        /*0010*/ 	.word	index@(triton_poi_fused__native_batch_norm_legit_no_training__prelu_kernel_add_convolution_19)
        /*0014*/ 	.word	0x00000000


	//----- nvinfo : EIATTR_FRAME_SIZE
	.align		4
.L_5:
        /*0018*/ 	.byte	0x04, 0x11
        /*001a*/ 	.short	(.L_7 - .L_6)
	.align		4
.L_6:
        /*001c*/ 	.word	index@(triton_poi_fused__native_batch_norm_legit_no_training__prelu_kernel_add_convolution_19)
        /*0020*/ 	.word	0x00000000


	//----- nvinfo : EIATTR_MIN_STACK_SIZE
	.align		4
.L_7:
        /*0024*/ 	.byte	0x04, 0x12
        /*0026*/ 	.short	(.L_9 - .L_8)
	.align		4
.L_8:
        /*0028*/ 	.word	index@(triton_poi_fused__native_batch_norm_legit_no_training__prelu_kernel_add_convolution_19)
        /*002c*/ 	.word	0x00000000
.L_9:


//--------------------- .nv.info.triton_poi_fused__native_batch_norm_legit_no_training__prelu_kernel_add_convolution_19 --------------------------
	.section	.nv.info.triton_poi_fused__native_batch_norm_legit_no_training__prelu_kernel_add_convolution_19,"",@"SHT_CUDA_INFO"
	.sectionflags	@""
	.align	4


	//----- nvinfo : EIATTR_CUDA_API_VERSION
	.align		4
        /*0000*/ 	.byte	0x04, 0x37
        /*0002*/ 	.short	(.L_11 - .L_10)
.L_10:
        /*0004*/ 	.word	0x0000007c


	//----- nvinfo : EIATTR_KPARAM_INFO
	.align		4
.L_11:
        /*0008*/ 	.byte	0x04, 0x17
        /*000a*/ 	.short	(.L_13 - .L_12)
.L_12:
        /*000c*/ 	.word	0x00000000
        /*0010*/ 	.short	0x000a
        /*0012*/ 	.short	0x0050
        /*0014*/ 	.byte	0x00, 0xf0, 0x11, 0x00


	//----- nvinfo : EIATTR_KPARAM_INFO
	.align		4
.L_13:
        /*0018*/ 	.byte	0x04, 0x17
        /*001a*/ 	.short	(.L_15 - .L_14)
.L_14:
        /*001c*/ 	.word	0x00000000
        /*0020*/ 	.short	0x0009
        /*0022*/ 	.short	0x0048
        /*0024*/ 	.byte	0x00, 0xf4, 0x21, 0x00


	//----- nvinfo : EIATTR_KPARAM_INFO
	.align		4
.L_15:
        /*0028*/ 	.byte	0x04, 0x17
        /*002a*/ 	.short	(.L_17 - .L_16)
.L_16:
        /*002c*/ 	.word	0x00000000
        /*0030*/ 	.short	0x0008
        /*0032*/ 	.short	0x0040
        /*0034*/ 	.byte	0x00, 0xf4, 0x21, 0x00


	//----- nvinfo : EIATTR_KPARAM_INFO
	.align		4
.L_17:
        /*0038*/ 	.byte	0x04, 0x17
        /*003a*/ 	.short	(.L_19 - .L_18)
.L_18:
        /*003c*/ 	.word	0x00000000
        /*0040*/ 	.short	0x0007
        /*0042*/ 	.short	0x0038
        /*0044*/ 	.byte	0x00, 0xf4, 0x21, 0x00


	//----- nvinfo : EIATTR_KPARAM_INFO
	.align		4
.L_19:
        /*0048*/ 	.byte	0x04, 0x17
        /*004a*/ 	.short	(.L_21 - .L_20)
.L_20:
        /*004c*/ 	.word	0x00000000
        /*0050*/ 	.short	0x0006
        /*0052*/ 	.short	0x0030
        /*0054*/ 	.byte	0x00, 0xf4, 0x21, 0x00


	//----- nvinfo : EIATTR_KPARAM_INFO
	.align		4
.L_21:
        /*0058*/ 	.byte	0x04, 0x17
        /*005a*/ 	.short	(.L_23 - .L_22)
.L_22:
        /*005c*/ 	.word	0x00000000
        /*0060*/ 	.short	0x0005
        /*0062*/ 	.short	0x0028
        /*0064*/ 	.byte	0x00, 0xf4, 0x21, 0x00


	//----- nvinfo : EIATTR_KPARAM_INFO
	.align		4
.L_23:
        /*0068*/ 	.byte	0x04, 0x17
        /*006a*/ 	.short	(.L_25 - .L_24)
.L_24:
        /*006c*/ 	.word	0x00000000
        /*0070*/ 	.short	0x0004
        /*0072*/ 	.short	0x0020
        /*0074*/ 	.byte	0x00, 0xf4, 0x21, 0x00


	//----- nvinfo : EIATTR_KPARAM_INFO
	.align		4
.L_25:
        /*0078*/ 	.byte	0x04, 0x17
        /*007a*/ 	.short	(.L_27 - .L_26)
.L_26:
        /*007c*/ 	.word	0x00000000
        /*0080*/ 	.short	0x0003
        /*0082*/ 	.short	0x0018
        /*0084*/ 	.byte	0x00, 0xf4, 0x21, 0x00


	//----- nvinfo : EIATTR_KPARAM_INFO
	.align		4
.L_27:
        /*0088*/ 	.byte	0x04, 0x17
        /*008a*/ 	.short	(.L_29 - .L_28)
.L_28:
        /*008c*/ 	.word	0x00000000
        /*0090*/ 	.short	0x0002
        /*0092*/ 	.short	0x0010
        /*0094*/ 	.byte	0x00, 0xf4, 0x21, 0x00


	//----- nvinfo : EIATTR_KPARAM_INFO
	.align		4
.L_29:
        /*0098*/ 	.byte	0x04, 0x17
        /*009a*/ 	.short	(.L_31 - .L_30)
.L_30:
        /*009c*/ 	.word	0x00000000
        /*00a0*/ 	.short	0x0001
        /*00a2*/ 	.short	0x0008
        /*00a4*/ 	.byte	0x00, 0xf4, 0x21, 0x00


	//----- nvinfo : EIATTR_KPARAM_INFO
	.align		4
.L_31:
        /*00a8*/ 	.byte	0x04, 0x17
        /*00aa*/ 	.short	(.L_33 - .L_32)
.L_32:
        /*00ac*/ 	.word	0x00000000
        /*00b0*/ 	.short	0x0000
        /*00b2*/ 	.short	0x0000
        /*00b4*/ 	.byte	0x00, 0xf4, 0x21, 0x00


	//----- nvinfo : EIATTR_SPARSE_MMA_MASK
	.align		4
.L_33:
        /*00b8*/ 	.byte	0x03, 0x50
        /*00ba*/ 	.short	0x0000


	//----- nvinfo : EIATTR_MAXREG_COUNT
	.align		4
        /*00bc*/ 	.byte	0x03, 0x1b
        /*00be*/ 	.short	0x00ff


	//----- nvinfo : EIATTR_EXIT_INSTR_OFFSETS
	.align		4
        /*00c0*/ 	.byte	0x04, 0x1c
        /*00c2*/ 	.short	(.L_35 - .L_34)


	//   ....[0]....
.L_34:
        /*00c4*/ 	.word	0x000004f0


	//----- nvinfo : EIATTR_REQNTID
	.align		4
.L_35:
        /*00c8*/ 	.byte	0x04, 0x10
        /*00ca*/ 	.short	(.L_37 - .L_36)
.L_36:
        /*00cc*/ 	.word	0x00000080
        /*00d0*/ 	.word	0x00000001
        /*00d4*/ 	.word	0x00000001


	//----- nvinfo : EIATTR_CBANK_PARAM_SIZE
	.align		4
.L_37:
        /*00d8*/ 	.byte	0x03, 0x19
        /*00da*/ 	.short	0x0054


	//----- nvinfo : EIATTR_PARAM_CBANK
	.align		4
        /*00dc*/ 	.byte	0x04, 0x0a
        /*00de*/ 	.short	(.L_39 - .L_38)
	.align		4
.L_38:
        /*00e0*/ 	.word	index@(.nv.constant0.triton_poi_fused__native_batch_norm_legit_no_training__prelu_kernel_add_convolution_19)
        /*00e4*/ 	.short	0x0210
        /*00e6*/ 	.short	0x0054


	//----- nvinfo : EIATTR_SW_WAR
	.align		4
.L_39:
        /*00e8*/ 	.byte	0x04, 0x36
        /*00ea*/ 	.short	(.L_41 - .L_40)
.L_40:
        /*00ec*/ 	.word	0x00000008
.L_41:


//--------------------- .nv.callgraph             --------------------------
	.section	.nv.callgraph,"",@"SHT_CUDA_CALLGRAPH"
	.align	4
	.sectionentsize	8
	.align		4
        /*0000*/ 	.word	0x00000000
	.align		4
        /*0004*/ 	.word	0xffffffff
	.align		4
        /*0008*/ 	.word	0x00000000
	.align		4
        /*000c*/ 	.word	0xfffffffe
	.align		4
        /*0010*/ 	.word	0x00000000
	.align		4
        /*0014*/ 	.word	0xfffffffd
	.align		4
        /*0018*/ 	.word	0x00000000
	.align		4
        /*001c*/ 	.word	0xfffffffc


//--------------------- .nv.constant4             --------------------------
	.section	.nv.constant4,"a",@progbits
	.align	8
	.align		8
.nv.constant4:
        /*0000*/ 	.dword	_$_str
	.align		8
        /*0008*/ 	.dword	_$_str_$_2


//--------------------- .text.triton_poi_fused__native_batch_norm_legit_no_training__prelu_kernel_add_convolution_19 --------------------------
	.section	.text.triton_poi_fused__native_batch_norm_legit_no_training__prelu_kernel_add_convolution_19,"ax",@progbits
	.align	128
        .global         triton_poi_fused__native_batch_norm_legit_no_training__prelu_kernel_add_convolution_19
        .type           triton_poi_fused__native_batch_norm_legit_no_training__prelu_kernel_add_convolution_19,@function
        .size           triton_poi_fused__native_batch_norm_legit_no_training__prelu_kernel_add_convolution_19,(.L_x_1 - triton_poi_fused__native_batch_norm_legit_no_training__prelu_kernel_add_convolution_19)
        .other          triton_poi_fused__native_batch_norm_legit_no_training__prelu_kernel_add_convolution_19,@"STO_CUDA_ENTRY STV_DEFAULT"
triton_poi_fused__native_batch_norm_legit_no_training__prelu_kernel_add_convolution_19:
.text.triton_poi_fused__native_batch_norm_legit_no_training__prelu_kernel_add_convolution_19:
[----:B------:R-:W-:Y:S01]  /*0000*/  LDC R1, c[0x0][0x28] ;  /* 0x00000a00ff017b82 */ /* 0x000fe20000000800 */
[----:B------:R-:W1:Y:S07]  /*0010*/  S2R R0, SR_TID.X ;  /* 0x0000000000007919 */ /* 0x000e6e0000002100 */
[----:B------:R-:W2:Y:S01]  /*0020*/  LDC.64 R10, c[0x0][0x228] ;  /* 0x00008a00ff0a7b82 */ /* 0x000ea20000000a00 */
[----:B------:R-:W-:Y:S01]  /*0030*/  ULDC.64 UR4, c[0x0][0x208] ;  /* 0x0000820000047ab9 */ /* 0x000fe20000000a00 */
[----:B------:R-:W3:Y:S06]  /*0040*/  S2R R5, SR_CTAID.X ;  /* 0x0000000000057919 */ /* 0x000eec0000002500 */
[----:B------:R-:W4:Y:S08]  /*0050*/  LDC.64 R6, c[0x0][0x218] ;  /* 0x00008600ff067b82 */ /* 0x000f300000000a00 */
[----:B------:R-:W5:Y:S08]  /*0060*/  LDC.64 R8, c[0x0][0x220] ;  /* 0x00008800ff087b82 */ /* 0x000f700000000a00 */
[----:B------:R-:W5:Y:S01]  /*0070*/  LDC.64 R18, c[0x0][0x238] ;  /* 0x00008e00ff127b82 */ /* 0x000f620000000a00 */
[----:B-1----:R-:W-:-:S07]  /*0080*/  SHF.L.U32 R0, R0, 0x1, RZ ;  /* 0x0000000100007819 */ /* 0x002fce00000006ff */
[----:B------:R-:W1:Y:S01]  /*0090*/  LDC.64 R20, c[0x0][0x230] ;  /* 0x00008c00ff147b82 */ /* 0x000e620000000a00 */
[----:B---3--:R-:W-:Y:S02]  /*00a0*/  SHF.R.S32.HI R3, RZ, 0x17, R5 ;  /* 0x00000017ff037819 */ /* 0x008fe40000011405 */
[----:B------:R-:W-:Y:S02]  /*00b0*/  LOP3.LUT R0, R0, 0xfe, RZ, 0xc0, !PT ;  /* 0x000000fe00007812 */ /* 0x000fe400078ec0ff */
[----:B------:R-:W-:-:S03]  /*00c0*/  SGXT R3, R3, 0x1 ;  /* 0x000000010303781a */ /* 0x000fc60000000200 */
[----:B------:R-:W3:Y:S01]  /*00d0*/  LDC.64 R12, c[0x0][0x240] ;  /* 0x00009000ff0c7b82 */ /* 0x000ee20000000a00 */
[----:B------:R-:W-:-:S04]  /*00e0*/  LEA R0, R5, R0, 0x8 ;  /* 0x0000000005007211 */ /* 0x000fc800078e40ff */
[----:B------:R-:W-:-:S04]  /*00f0*/  LEA.HI R3, R3, R0, RZ, 0x6 ;  /* 0x0000000003037211 */ /* 0x000fc800078f30ff */
[----:B------:R-:W-:-:S04]  /*0100*/  LOP3.LUT R3, R3, 0xffffffc0, RZ, 0xc0, !PT ;  /* 0xffffffc003037812 */ /* 0x000fc800078ec0ff */
[----:B------:R-:W-:Y:S02]  /*0110*/  IADD3 R16, R0, -R3, RZ ;  /* 0x8000000300107210 */ /* 0x000fe40007ffe0ff */
[----:B------:R-:W1:Y:S03]  /*0120*/  LDC.64 R2, c[0x0][0x210] ;  /* 0x00008400ff027b82 */ /* 0x000e660000000a00 */
[----:B--2---:R-:W-:-:S06]  /*0130*/  IMAD.WIDE R10, R16, 0x4, R10 ;  /* 0x00000004100a7825 */ /* 0x004fcc00078e020a */
[----:B------:R-:W2:Y:S01]  /*0140*/  LDG.E.EL.64 R10, desc[UR4][R10.64] ;  /* 0x000000040a0a7981 */ /* 0x000ea2000c2e1b00 */
[C---:B----4-:R-:W-:Y:S01]  /*0150*/  IMAD.WIDE R6, R16.reuse, 0x4, R6 ;  /* 0x0000000410067825 */ /* 0x050fe200078e0206 */
[----:B------:R-:W4:Y:S03]  /*0160*/  LDC.64 R14, c[0x0][0x248] ;  /* 0x00009200ff0e7b82 */ /* 0x000f260000000a00 */
[C---:B-----5:R-:W-:Y:S02]  /*0170*/  IMAD.WIDE R8, R16.reuse, 0x4, R8 ;  /* 0x0000000410087825 */ /* 0x060fe400078e0208 */
[----:B------:R-:W5:Y:S02]  /*0180*/  LDG.E.EL.64 R6, desc[UR4][R6.64] ;  /* 0x0000000406067981 */ /* 0x000f64000c2e1b00 */
[----:B0-----:R-:W-:Y:S02]  /*0190*/  IMAD.WIDE R18, R16, 0x4, R18 ;  /* 0x0000000410127825 */ /* 0x001fe400078e0212 */
[----:B------:R-:W5:Y:S02]  /*01a0*/  LDG.E.EL.64 R8, desc[UR4][R8.64] ;  /* 0x0000000408087981 */ /* 0x000f64000c2e1b00 */
[----:B-1----:R-:W-:-:S02]  /*01b0*/  IMAD.WIDE R2, R0, 0x4, R2 ;  /* 0x0000000400027825 */ /* 0x002fc400078e0202 */
[----:B------:R-:W5:Y:S04]  /*01c0*/  LDG.E.EL.64 R18, desc[UR4][R18.64] ;  /* 0x0000000412127981 */ /* 0x000f68000c2e1b00 */
[----:B------:R-:W5:Y:S01]  /*01d0*/  LDG.E.64 R4, desc[UR4][R2.64] ;  /* 0x0000000402047981 */ /* 0x000f62000c1e1b00 */
[----:B------:R-:W-:-:S04]  /*01e0*/  IMAD.WIDE R20, R16, 0x4, R20 ;  /* 0x0000000410147825 */ /* 0x000fc800078e0214 */
[C---:B---3--:R-:W-:Y:S01]  /*01f0*/  IMAD.WIDE R12, R0.reuse, 0x4, R12 ;  /* 0x00000004000c7825 */ /* 0x048fe200078e020c */
[----:B------:R0:W3:Y:S04]  /*0200*/  LDG.E.EL.64 R16, desc[UR4][R20.64] ;  /* 0x0000000414107981 */ /* 0x0000e8000c2e1b00 */
[----:B----4-:R1:W4:Y:S04]  /*0210*/  LDG.E R14, desc[UR4][R14.64] ;  /* 0x000000040e0e7981 */ /* 0x010328000c1e1900 */
[----:B------:R-:W3:Y:S01]  /*0220*/  LDG.E.64 R12, desc[UR4][R12.64] ;  /* 0x000000040c0c7981 */ /* 0x000ee2000c1e1b00 */
[----:B------:R-:W-:Y:S01]  /*0230*/  HFMA2.MMA R24, -RZ, RZ, 1.625, 0 ;  /* 0x3e800000ff187435 */ /* 0x000fe200000001ff */
[----:B0-----:R-:W0:Y:S02]  /*0240*/  LDC.64 R20, c[0x0][0x250] ;  /* 0x00009400ff147b82 */ /* 0x001e240000000a00 */
[----:B0-----:R-:W-:-:S04]  /*0250*/  IMAD.WIDE R20, R0, 0x4, R20 ;  /* 0x0000000400147825 */ /* 0x001fc800078e0214 */
[----:B--2---:R-:W-:Y:S01]  /*0260*/  FADD R10, R10, 9.9999997473787516356e-06 ;  /* 0x3727c5ac0a0a7421 */ /* 0x004fe20000000000 */
[----:B------:R-:W-:-:S03]  /*0270*/  FADD R11, R11, 9.9999997473787516356e-06 ;  /* 0x3727c5ac0b0b7421 */ /* 0x000fc60000000000 */
[----:B------:R-:W0:Y:S08]  /*0280*/  MUFU.SQRT R22, R10 ;  /* 0x0000000a00167308 */ /* 0x000e300000002000 */
[----:B------:R2:W1:Y:S01]  /*0290*/  MUFU.SQRT R23, R11 ;  /* 0x0000000b00177308 */ /* 0x0004620000002000 */
[C---:B0-----:R-:W-:Y:S02]  /*02a0*/  FSETP.GT.AND P0, PT, R22.reuse, 8.50705917302346158658e+37, PT ;  /* 0x7e8000001600780b */ /* 0x041fe40003f04000 */
[----:B------:R-:W-:Y:S01]  /*02b0*/  FSETP.GEU.AND P2, PT, R22, 1.175494350822287508e-38, PT ;  /* 0x008000001600780b */ /* 0x000fe20003f4e000 */
[----:B-----5:R-:W-:Y:S01]  /*02c0*/  FADD R4, R4, R6 ;  /* 0x0000000604047221 */ /* 0x020fe20000000000 */
[----:B------:R-:W-:Y:S01]  /*02d0*/  FADD R5, R5, R7 ;  /* 0x0000000705057221 */ /* 0x000fe20000000000 */
[----:B--2---:R-:W0:Y:S01]  /*02e0*/  LDC.64 R10, c[0x0][0x258] ;  /* 0x00009600ff0a7b82 */ /* 0x004e220000000a00 */
[----:B-1----:R-:W-:-:S02]  /*02f0*/  FSETP.GT.AND P1, PT, R23, 8.50705917302346158658e+37, PT ;  /* 0x7e8000001700780b */ /* 0x002fc40003f24000 */
[----:B------:R-:W-:-:S05]  /*0300*/  FSETP.GEU.AND P3, PT, R23, 1.175494350822287508e-38, PT ;  /* 0x008000001700780b */ /* 0x000fca0003f6e000 */
[----:B------:R-:W-:-:S04]  /*0310*/  @P0 FMUL R22, R22, 0.25 ;  /* 0x3e80000016160820 */ /* 0x000fc80000400000 */
[----:B------:R-:W-:Y:S02]  /*0320*/  @!P2 FMUL R22, R22, 16777216 ;  /* 0x4b8000001616a820 */ /* 0x000fe40000400000 */
[----:B------:R-:W-:-:S04]  /*0330*/  @P1 FMUL R23, R23, 0.25 ;  /* 0x3e80000017171820 */ /* 0x000fc80000400000 */
[----:B------:R-:W-:Y:S01]  /*0340*/  @!P3 FMUL R23, R23, 16777216 ;  /* 0x4b8000001717b820 */ /* 0x000fe20000400000 */
[----:B------:R-:W1:Y:S01]  /*0350*/  MUFU.RCP R22, R22 ;  /* 0x0000001600167308 */ /* 0x000e620000001000 */
[----:B------:R-:W-:-:S07]  /*0360*/  FSEL R15, R24, 1, P0 ;  /* 0x3f800000180f7808 */ /* 0x000fce0000000000 */
[----:B------:R-:W2:Y:S01]  /*0370*/  MUFU.RCP R23, R23 ;  /* 0x0000001700177308 */ /* 0x000ea20000001000 */
[----:B------:R-:W-:Y:S01]  /*0380*/  FSEL R24, R24, 1, P1 ;  /* 0x3f80000018187808 */ /* 0x000fe20000800000 */
[----:B------:R-:W-:Y:S01]  /*0390*/  @!P2 FMUL R15, R15, 16777216 ;  /* 0x4b8000000f0fa820 */ /* 0x000fe20000400000 */
[----:B------:R-:W-:-:S03]  /*03a0*/  FADD R8, -R8, R4 ;  /* 0x0000000408087221 */ /* 0x000fc60000000100 */
[----:B------:R-:W-:Y:S01]  /*03b0*/  @!P3 FMUL R24, R24, 16777216 ;  /* 0x4b8000001818b820 */ /* 0x000fe20000400000 */
[----:B-1----:R-:W-:Y:S01]  /*03c0*/  FMUL R15, R22, R15 ;  /* 0x0000000f160f7220 */ /* 0x002fe20000400000 */
[----:B------:R-:W-:-:S03]  /*03d0*/  FADD R9, -R9, R5 ;  /* 0x0000000509097221 */ /* 0x000fc60000000100 */
[----:B------:R-:W-:Y:S01]  /*03e0*/  FMUL R15, R8, R15 ;  /* 0x0000000f080f7220 */ /* 0x000fe20000400000 */
[----:B--2---:R-:W-:-:S03]  /*03f0*/  FMUL R24, R23, R24 ;  /* 0x0000001817187220 */ /* 0x004fc60000400000 */
[----:B---3--:R-:W-:Y:S01]  /*0400*/  FFMA R15, R16, R15, R18 ;  /* 0x0000000f100f7223 */ /* 0x008fe20000000012 */
[----:B------:R-:W-:-:S03]  /*0410*/  FMUL R24, R9, R24 ;  /* 0x0000001809187220 */ /* 0x000fc60000400000 */
[----:B------:R-:W-:Y:S01]  /*0420*/  FADD R6, R12, R15 ;  /* 0x0000000f0c067221 */ /* 0x000fe20000000000 */
[----:B------:R-:W-:-:S03]  /*0430*/  FFMA R24, R17, R24, R19 ;  /* 0x0000001811187223 */ /* 0x000fc60000000013 */
[----:B----4-:R-:W-:Y:S01]  /*0440*/  FMUL R9, R14, R6 ;  /* 0x000000060e097220 */ /* 0x010fe20000400000 */
[----:B------:R-:W-:Y:S01]  /*0450*/  FADD R7, R13, R24 ;  /* 0x000000180d077221 */ /* 0x000fe20000000000 */
[----:B------:R-:W-:Y:S02]  /*0460*/  FSETP.GT.AND P0, PT, R15, -R12, PT ;  /* 0x8000000c0f00720b */ /* 0x000fe40003f04000 */
[----:B------:R-:W-:Y:S01]  /*0470*/  FSETP.GT.AND P1, PT, R24, -R13, PT ;  /* 0x8000000d1800720b */ /* 0x000fe20003f24000 */
[----:B------:R-:W-:Y:S01]  /*0480*/  FMUL R14, R14, R7 ;  /* 0x000000070e0e7220 */ /* 0x000fe20000400000 */
[----:B------:R-:W-:Y:S01]  /*0490*/  FSEL R8, R6, R9, P0 ;  /* 0x0000000906087208 */ /* 0x000fe20000000000 */
[----:B0-----:R-:W-:-:S03]  /*04a0*/  IMAD.WIDE R10, R0, 0x4, R10 ;  /* 0x00000004000a7825 */ /* 0x001fc600078e020a */
[----:B------:R-:W-:Y:S01]  /*04b0*/  FSEL R9, R7, R14, P1 ;  /* 0x0000000e07097208 */ /* 0x000fe20000800000 */
[----:B------:R-:W-:Y:S04]  /*04c0*/  STG.E.64 desc[UR4][R2.64], R4 ;  /* 0x0000000402007986 */ /* 0x000fe8000c101b04 */
[----:B------:R-:W-:Y:S04]  /*04d0*/  STG.E.64 desc[UR4][R20.64], R6 ;  /* 0x0000000614007986 */ /* 0x000fe8000c101b04 */
[----:B------:R-:W-:Y:S01]  /*04e0*/  STG.E.64 desc[UR4][R10.64], R8 ;  /* 0x000000080a007986 */ /* 0x000fe2000c101b04 */
[----:B------:R-:W-:Y:S05]  /*04f0*/  EXIT ;  /* 0x000000000000794d */ /* 0x000fea0003800000 */
.L_x_0:
[----:B------:R-:W-:-:S00]  /*0500*/  BRA `(.L_x_0) ;  /* 0xfffffffc00fc7947 */ /* 0x000fc0000383ffff */
[----:B------:R-:W-:-:S00]  /*0510*/  NOP ;  /* 0x0000000000007918 */ /* 0x000fc00000000000 */
        /* <DEDUP_REMOVED lines=14> */
.L_x_1:


//--------------------- .nv.global.init           --------------------------
	.section	.nv.global.init,"aw",@progbits
.nv.global.init:
	.type		_$_str,@object
	.size		_$_str,(_$_str_$_2 - _$_str)
_$_str:
        /*0000*/ 	.byte	0x5f, 0x5f, 0x43, 0x55, 0x44, 0x41, 0x5f, 0x46, 0x54, 0x5a, 0x00
	.type		_$_str_$_2,@object
	.size		_$_str_$_2,(.L_1 - _$_str_$_2)
_$_str_$_2:
        /*000b*/ 	.byte	0x5f, 0x5f, 0x43, 0x55, 0x44, 0x41, 0x5f, 0x50, 0x52, 0x45, 0x43, 0x5f, 0x53, 0x51, 0x52, 0x54
        /*001b*/ 	.byte	0x00
.L_1:


//--------------------- .nv.constant0.triton_poi_fused__native_batch_norm_legit_no_training__prelu_kernel_add_convolution_19 --------------------------
	.section	.nv.constant0.triton_poi_fused__native_batch_norm_legit_no_training__prelu_kernel_add_convolution_19,"a",@progbits
	.sectionflags	@""
	.align	4
.nv.constant0.triton_poi_fused__native_batch_norm_legit_no_training__prelu_kernel_add_convolution_19:
	.zero		612
